//
// Generated by NVIDIA NVVM Compiler
//
// Compiler Build ID: CL-36424714
// Cuda compilation tools, release 13.0, V13.0.88
// Based on NVVM 20.0.0
//

.version 9.0
.target sm_100
.address_size 64

	// .globl	_Z5functv
.extern .func  (.param .b32 func_retval0) vprintf
(
	.param .b64 vprintf_param_0,
	.param .b64 vprintf_param_1
)
;
.global .align 1 .b8 $str[17] = {72, 101, 108, 108, 111, 32, 102, 114, 111, 109, 32, 71, 80, 85, 33, 10};

.visible .entry _Z5functv()
{
	.reg .b32 	%r<3>;
	.reg .b64 	%rd<3>;

	mov.u64 	%rd1, $str;
	cvta.global.u64 	%rd2, %rd1;
	{ // callseq 0, 0
	.param .b64 param0;
	st.param.b64 	[param0], %rd2;
	.param .b64 param1;
	st.param.b64 	[param1], 0;
	.param .b32 retval0;
	call.uni (retval0), 
	vprintf, 
	(
	param0, 
	param1
	);
	ld.param.b32 	%r1, [retval0];
	} // callseq 0
	ret;

}


// ===== COMPILED SASS (sm_100) =====

	.target	sm_100

	.elftype	@"ET_EXEC"


//--------------------- .note.nv.tkinfo           --------------------------
	.section	.note.nv.tkinfo,"",@"SHT_NOTE"
	.sectionflags	@"SHF_NOTE_NV_TKINFO"
	.tkinfo
        /*0018*/ 	.word	0x00000002
        /*0030*/ 	.string	""
        /*0030*/ 	.string	"ptxas"
        /*0030*/ 	.string	"Cuda compilation tools, release 13.0, V13.0.88"
        /*0030*/ 	.string	"Build cuda_13.0.r13.0/compiler.36424714_0"
        /*0030*/ 	.string	"-arch sm_100 -m 64 "



//--------------------- .note.nv.cuinfo           --------------------------
	.section	.note.nv.cuinfo,"",@"SHT_NOTE"
	.sectionflags	@"SHF_NOTE_NV_CUINFO"
        /*0018*/ 	.short	0x0002
        /*001a*/ 	.short	0x0064
        /*001c*/ 	.short	0x0082
	.zero		2


//--------------------- .nv.info                  --------------------------
	.section	.nv.info,"",@"SHT_CUDA_INFO"
	.align	4


	//----- nvinfo : EIATTR_REGCOUNT
	.align		4
        /*0000*/ 	.byte	0x04, 0x2f
        /*0002*/ 	.short	(.L_2 - .L_1)
	.align		4
.L_1:
        /*0004*/ 	.word	index@(_Z5functv)
        /*0008*/ 	.word	0x00000018


	//----- nvinfo : EIATTR_FRAME_SIZE
	.align		4
.L_2:
        /*000c*/ 	.byte	0x04, 0x11
        /*000e*/ 	.short	(.L_4 - .L_3)
	.align		4
.L_3:
        /*0010*/ 	.word	index@(_Z5functv)
        /*0014*/ 	.word	0x00000000


	//----- nvinfo : EIATTR_MIN_STACK_SIZE
	.align		4
.L_4:
        /*0018*/ 	.byte	0x04, 0x12
        /*001a*/ 	.short	(.L_6 - .L_5)
	.align		4
.L_5:
        /*001c*/ 	.word	index@(_Z5functv)
        /*0020*/ 	.word	0x00000000
.L_6:


//--------------------- .nv.compat                --------------------------
	.section	.nv.compat,"",@"SHT_CUDA_COMPAT_INFO"
	.align	4
        /*0000*/ 	.byte	0x02, 0x09, 0x00, 0x00, 0x02, 0x02, 0x01, 0x00, 0x02, 0x05, 0x05, 0x00, 0x03, 0x07, 0x01, 0x01
        /*0010*/ 	.byte	0x02, 0x03, 0x00, 0x00, 0x02, 0x06, 0x01, 0x00, 0x04, 0x0b, 0x08, 0x00, 0x09, 0x00, 0x00, 0x00
        /*0020*/ 	.byte	0x00, 0x00, 0x00, 0x00


//--------------------- .nv.info._Z5functv        --------------------------
	.section	.nv.info._Z5functv,"",@"SHT_CUDA_INFO"
	.sectionflags	@""
	.align	4


	//----- nvinfo : EIATTR_CUDA_API_VERSION
	.align		4
        /*0000*/ 	.byte	0x04, 0x37
        /*0002*/ 	.short	(.L_8 - .L_7)
.L_7:
        /*0004*/ 	.word	0x00000082


	//----- nvinfo : EIATTR_SPARSE_MMA_MASK
	.align		4
.L_8:
        /*0008*/ 	.byte	0x03, 0x50
        /*000a*/ 	.short	0x0000


	//----- nvinfo : EIATTR_MAXREG_COUNT
	.align		4
        /*000c*/ 	.byte	0x03, 0x1b
        /*000e*/ 	.short	0x00ff


	//----- nvinfo : EIATTR_EXTERNS
	.align		4
        /*0010*/ 	.byte	0x04, 0x0f
        /*0012*/ 	.short	(.L_10 - .L_9)


	//   ....[0]....
	.align		4
.L_9:
        /*0014*/ 	.word	index@(vprintf)


	//----- nvinfo : EIATTR_MERCURY_ISA_VERSION
	.align		4
.L_10:
        /*0018*/ 	.byte	0x03, 0x5f
        /*001a*/ 	.short	0x0101


	//----- nvinfo : EIATTR_VRC_CTA_INIT_COUNT
	.align		4
        /*001c*/ 	.byte	0x02, 0x4a
	.zero		1
	.zero		1


	//----- nvinfo : EIATTR_SYSCALL_OFFSETS
	.align		4
        /*0020*/ 	.byte	0x04, 0x46
        /*0022*/ 	.short	(.L_12 - .L_11)


	//   ....[0]....
.L_11:
        /*0024*/ 	.word	0x00000080


	//----- nvinfo : EIATTR_EXIT_INSTR_OFFSETS
	.align		4
.L_12:
        /*0028*/ 	.byte	0x04, 0x1c
        /*002a*/ 	.short	(.L_14 - .L_13)


	//   ....[0]....
.L_13:
        /*002c*/ 	.word	0x00000090


	//----- nvinfo : EIATTR_SW_WAR
	.align		4
.L_14:
        /*0030*/ 	.byte	0x04, 0x36
        /*0032*/ 	.short	(.L_16 - .L_15)
.L_15:
        /*0034*/ 	.word	0x00000008
.L_16:


//--------------------- .nv.callgraph             --------------------------
	.section	.nv.callgraph,"",@"SHT_CUDA_CALLGRAPH"
	.align	4
	.sectionentsize	8
	.align		4
        /*0000*/ 	.word	0x00000000
	.align		4
        /*0004*/ 	.word	0xffffffff
	.align		4
        /*0008*/ 	.word	index@(_Z5functv)
	.align		4
        /*000c*/ 	.word	index@(vprintf)
	.align		4
        /*0010*/ 	.word	0x00000000
	.align		4
        /*0014*/ 	.word	0xfffffffe
	.align		4
        /*0018*/ 	.word	0x00000000
	.align		4
        /*001c*/ 	.word	0xfffffffd
	.align		4
        /*0020*/ 	.word	0x00000000
	.align		4
        /*0024*/ 	.word	0xfffffffc


//--------------------- .nv.constant4             --------------------------
	.section	.nv.constant4,"a",@progbits
	.align	8
	.align		8
.nv.constant4:
        /*0000*/ 	.dword	vprintf
	.align		8
        /*0008*/ 	.dword	$str


//--------------------- .text._Z5functv           --------------------------
	.section	.text._Z5functv,"ax",@progbits
	.align	128
        .global         _Z5functv
        .type           _Z5functv,@function
        .size           _Z5functv,(.L_x_2 - _Z5functv)
        .other          _Z5functv,@"STO_CUDA_ENTRY STV_DEFAULT"
_Z5functv:
.text._Z5functv:
[----:B------:R-:W0:Y:S01]  /*0000*/  LDC R1, c[0x0][0x37c] ;  /* 0x0000df00ff017b82 */ /* 0x000e220000000800 */
[----:B------:R-:W-:Y:S01]  /*0010*/  MOV R0, 0x0 ;  /* 0x0000000000007802 */ /* 0x000fe20000000f00 */
[----:B------:R-:W1:Y:S01]  /*0020*/  LDCU.64 UR4, c[0x4][0x8] ;  /* 0x01000100ff0477ac */ /* 0x000e620008000a00 */
[----:B------:R-:W-:-:S05]  /*0030*/  CS2R R6, SRZ ;  /* 0x0000000000067805 */ /* 0x000fca000001ff00 */
[----:B------:R2:W3:Y:S01]  /*0040*/  LDC.64 R2, c[0x4][R0] ;  /* 0x0100000000027b82 */ /* 0x0004e20000000a00 */
[----:B-1----:R-:W-:Y:S02]  /*0050*/  IMAD.U32 R4, RZ, RZ, UR4 ;  /* 0x00000004ff047e24 */ /* 0x002fe4000f8e00ff */
[----:B--2---:R-:W-:-:S07]  /*0060*/  IMAD.U32 R5, RZ, RZ, UR5 ;  /* 0x00000005ff057e24 */ /* 0x004fce000f8e00ff */
[----:B------:R-:W-:-:S07]  /*0070*/  LEPC R20, `(.L_x_0) ;  /* 0x000000001014794e */ /* 0x000fce0000000000 */
[----:B0--3--:R-:W-:Y:S05]  /*0080*/  CALL.ABS.NOINC R2 ;  /* 0x0000000002007343 */ /* 0x009fea0003c00000 */
.L_x_0:
[----:B------:R-:W-:Y:S05]  /*0090*/  EXIT ;  /* 0x000000000000794d */ /* 0x000fea0003800000 */
.L_x_1:
[----:B------:R-:W-:-:S00]  /*00a0*/  BRA `(.L_x_1) ;  /* 0xfffffffc00fc7947 */ /* 0x000fc0000383ffff */
[----:B------:R-:W-:-:S00]  /*00b0*/  NOP ;  /* 0x0000000000007918 */ /* 0x000fc00000000000 */
        /* <DEDUP_REMOVED lines=12> */
.L_x_2:


//--------------------- .nv.global.init           --------------------------
	.section	.nv.global.init,"aw",@progbits
.nv.global.init:
	.type		$str,@object
	.size		$str,(.L_0 - $str)
$str:
        /*0000*/ 	.byte	0x48, 0x65, 0x6c, 0x6c, 0x6f, 0x20, 0x66, 0x72, 0x6f, 0x6d, 0x20, 0x47, 0x50, 0x55, 0x21, 0x0a
        /*0010*/ 	.byte	0x00
.L_0:


//--------------------- .nv.shared.reserved.0     --------------------------
	.section	.nv.shared.reserved.0,"aw",@nobits
	.weak		__nv_reservedSMEM_offset_0_alias
	.size		__nv_reservedSMEM_offset_0_alias, 0, 64
	.other		__nv_reservedSMEM_offset_0_alias,@"STO_CUDA_RESERVED_SHARED STV_DEFAULT"
__nv_reservedSMEM_offset_0_alias:
	.zero		0
	.zero		64


//--------------------- .nv.constant0._Z5functv   --------------------------
	.section	.nv.constant0._Z5functv,"a",@progbits
	.sectionflags	@""
	.align	4
.nv.constant0._Z5functv:
	.zero		896


//--------------------- SYMBOLS --------------------------

	.type		.nv.reservedSmem.offset0,@object
	.size		.nv.reservedSmem.offset0,0x4
	.type		vprintf,@function
